	.headerflags	@"EF_CUDA_TEXMODE_UNIFIED EF_CUDA_64BIT_ADDRESS EF_CUDA_ACCELERATORS EF_CUDA_SM90 EF_CUDA_VIRTUAL_SM(EF_CUDA_SM90)"
	.elftype	@"ET_EXEC"


//--------------------- .nv.info                  --------------------------
	.section	.nv.info,"",@"SHT_CUDA_INFO"
	.align	4


	//----- nvinfo : EIATTR_REGCOUNT
	.align		4
        /*0000*/ 	.byte	0x04, 0x2f
        /*0002*/ 	.short	(.L_1 - .L_0)
	.align		4
.L_0:
        /*0004*/ 	.word	index@(triton_poi_fused_convolution_19)
        /*0008*/ 	.word	0x00000019


	//----- nvinfo : EIATTR_MIN_STACK_SIZE
	.align		4
.L_1:
        /*000c*/ 	.byte	0x04, 0x12
        /*000e*/ 	.short	(.L_3 - .L_2)
	.align		4
.L_2:
        /*0010*/ 	.word	index@(triton_poi_fused_convolution_19)
        /*0014*/ 	.word	0x00000000


	//----- nvinfo : EIATTR_FRAME_SIZE
	.align		4
.L_3:
        /*0018*/ 	.byte	0x04, 0x11
        /*001a*/ 	.short	(.L_5 - .L_4)
	.align		4
.L_4:
        /*001c*/ 	.word	index@(triton_poi_fused_convolution_19)
        /*0020*/ 	.word	0x00000000


	//----- nvinfo : EIATTR_MIN_STACK_SIZE
	.align		4
.L_5:
        /*0024*/ 	.byte	0x04, 0x12
        /*0026*/ 	.short	(.L_7 - .L_6)
	.align		4
.L_6:
        /*0028*/ 	.word	index@(triton_poi_fused_convolution_19)
        /*002c*/ 	.word	0x00000000
.L_7:


//--------------------- .nv.info.triton_poi_fused_convolution_19 --------------------------
	.section	.nv.info.triton_poi_fused_convolution_19,"",@"SHT_CUDA_INFO"
	.sectionflags	@""
	.align	4


	//----- nvinfo : EIATTR_CUDA_API_VERSION
	.align		4
        /*0000*/ 	.byte	0x04, 0x37
        /*0002*/ 	.short	(.L_9 - .L_8)
.L_8:
        /*0004*/ 	.word	0x0000007c


	//----- nvinfo : EIATTR_KPARAM_INFO
	.align		4
.L_9:
        /*0008*/ 	.byte	0x04, 0x17
        /*000a*/ 	.short	(.L_11 - .L_10)
.L_10:
        /*000c*/ 	.word	0x00000000
        /*0010*/ 	.short	0x0004
        /*0012*/ 	.short	0x001c
        /*0014*/ 	.byte	0x00, 0xf0, 0x11, 0x00


	//----- nvinfo : EIATTR_KPARAM_INFO
	.align		4
.L_11:
        /*0018*/ 	.byte	0x04, 0x17
        /*001a*/ 	.short	(.L_13 - .L_12)
.L_12:
        /*001c*/ 	.word	0x00000000
        /*0020*/ 	.short	0x0003
        /*0022*/ 	.short	0x0018
        /*0024*/ 	.byte	0x00, 0xf0, 0x11, 0x00


	//----- nvinfo : EIATTR_KPARAM_INFO
	.align		4
.L_13:
        /*0028*/ 	.byte	0x04, 0x17
        /*002a*/ 	.short	(.L_15 - .L_14)
.L_14:
        /*002c*/ 	.word	0x00000000
        /*0030*/ 	.short	0x0002
        /*0032*/ 	.short	0x0010
        /*0034*/ 	.byte	0x00, 0xf4, 0x21, 0x00


	//----- nvinfo : EIATTR_KPARAM_INFO
	.align		4
.L_15:
        /*0038*/ 	.byte	0x04, 0x17
        /*003a*/ 	.short	(.L_17 - .L_16)
.L_16:
        /*003c*/ 	.word	0x00000000
        /*0040*/ 	.short	0x0001
        /*0042*/ 	.short	0x0008
        /*0044*/ 	.byte	0x00, 0xf4, 0x21, 0x00


	//----- nvinfo : EIATTR_KPARAM_INFO
	.align		4
.L_17:
        /*0048*/ 	.byte	0x04, 0x17
        /*004a*/ 	.short	(.L_19 - .L_18)
.L_18:
        /*004c*/ 	.word	0x00000000
        /*0050*/ 	.short	0x0000
        /*0052*/ 	.short	0x0000
        /*0054*/ 	.byte	0x00, 0xf4, 0x21, 0x00


	//----- nvinfo : EIATTR_SPARSE_MMA_MASK
	.align		4
.L_19:
        /*0058*/ 	.byte	0x03, 0x50
        /*005a*/ 	.short	0x0000


	//----- nvinfo : EIATTR_MAXREG_COUNT
	.align		4
        /*005c*/ 	.byte	0x03, 0x1b
        /*005e*/ 	.short	0x00ff


	//----- nvinfo : EIATTR_EXIT_INSTR_OFFSETS
	.align		4
        /*0060*/ 	.byte	0x04, 0x1c
        /*0062*/ 	.short	(.L_21 - .L_20)


	//   ....[0]....
.L_20:
        /*0064*/ 	.word	0x000005d0


	//   ....[1]....
        /*0068*/ 	.word	0x000005f0


	//----- nvinfo : EIATTR_REQNTID
	.align		4
.L_21:
        /*006c*/ 	.byte	0x04, 0x10
        /*006e*/ 	.short	(.L_23 - .L_22)
.L_22:
        /*0070*/ 	.word	0x00000080
        /*0074*/ 	.word	0x00000001
        /*0078*/ 	.word	0x00000001


	//----- nvinfo : EIATTR_CBANK_PARAM_SIZE
	.align		4
.L_23:
        /*007c*/ 	.byte	0x03, 0x19
        /*007e*/ 	.short	0x0020


	//----- nvinfo : EIATTR_PARAM_CBANK
	.align		4
        /*0080*/ 	.byte	0x04, 0x0a
        /*0082*/ 	.short	(.L_25 - .L_24)
	.align		4
.L_24:
        /*0084*/ 	.word	index@(.nv.constant0.triton_poi_fused_convolution_19)
        /*0088*/ 	.short	0x0210
        /*008a*/ 	.short	0x0020


	//----- nvinfo : EIATTR_SW_WAR
	.align		4
.L_25:
        /*008c*/ 	.byte	0x04, 0x36
        /*008e*/ 	.short	(.L_27 - .L_26)
.L_26:
        /*0090*/ 	.word	0x00000008
.L_27:


//--------------------- .nv.callgraph             --------------------------
	.section	.nv.callgraph,"",@"SHT_CUDA_CALLGRAPH"
	.align	4
	.sectionentsize	8
	.align		4
        /*0000*/ 	.word	0x00000000
	.align		4
        /*0004*/ 	.word	0xffffffff
	.align		4
        /*0008*/ 	.word	0x00000000
	.align		4
        /*000c*/ 	.word	0xfffffffe
	.align		4
        /*0010*/ 	.word	0x00000000
	.align		4
        /*0014*/ 	.word	0xfffffffd
	.align		4
        /*0018*/ 	.word	0x00000000
	.align		4
        /*001c*/ 	.word	0xfffffffc


//--------------------- .text.triton_poi_fused_convolution_19 --------------------------
	.section	.text.triton_poi_fused_convolution_19,"ax",@progbits
	.sectionflags	@"SHF_BARRIERS=1"
	.align	128
        .global         triton_poi_fused_convolution_19
        .type           triton_poi_fused_convolution_19,@function
        .size           triton_poi_fused_convolution_19,(.L_x_1 - triton_poi_fused_convolution_19)
        .other          triton_poi_fused_convolution_19,@"STO_CUDA_ENTRY STV_DEFAULT"
triton_poi_fused_convolution_19:
.text.triton_poi_fused_convolution_19:
[----:B------:R-:W0:Y:S01]  /*0000*/  LDC R1, c[0x0][0x28] ;  /* 0x00000a00ff017b82 */ /* 0x000e220000000800 */
[----:B------:R-:W1:Y:S07]  /*0010*/  S2R R2, SR_TID.X ;  /* 0x0000000000027919 */ /* 0x000e6e0000002100 */
[----:B------:R-:W2:Y:S01]  /*0020*/  LDC.64 R4, c[0x0][0x210] ;  /* 0x00008400ff047b82 */ /* 0x000ea20000000a00 */
[----:B------:R-:W-:Y:S02]  /*0030*/  CS2R R16, SRZ ;  /* 0x0000000000107805 */ /* 0x000fe4000001ff00 */
[----:B------:R-:W-:Y:S01]  /*0040*/  CS2R R18, SRZ ;  /* 0x0000000000127805 */ /* 0x000fe2000001ff00 */
[----:B------:R-:W3:Y:S01]  /*0050*/  S2R R0, SR_CTAID.Y ;  /* 0x0000000000007919 */ /* 0x000ee20000002600 */
[----:B------:R-:W-:Y:S01]  /*0060*/  ULDC.64 UR6, c[0x0][0x208] ;  /* 0x0000820000067ab9 */ /* 0x000fe20000000a00 */
[----:B------:R-:W4:Y:S01]  /*0070*/  S2R R8, SR_CTAID.X ;  /* 0x0000000000087919 */ /* 0x000f220000002500 */
[----:B-1----:R-:W-:Y:S01]  /*0080*/  SHF.R.U32.HI R6, RZ, 0x4, R2 ;  /* 0x00000004ff067819 */ /* 0x002fe20000011602 */
[----:B------:R-:W-:-:S02]  /*0090*/  IMAD.SHL.U32 R20, R2, 0x4, RZ ;  /* 0x0000000402147824 */ /* 0x000fc400078e00ff */
[----:B---3--:R-:W-:Y:S01]  /*00a0*/  IMAD.SHL.U32 R3, R0, 0x10, RZ ;  /* 0x0000001000037824 */ /* 0x008fe200078e00ff */
[----:B------:R-:W-:Y:S02]  /*00b0*/  SGXT.U32 R6, R6, 0x3 ;  /* 0x000000030606781a */ /* 0x000fe40000000000 */
[----:B------:R-:W-:Y:S01]  /*00c0*/  SHF.R.S32.HI R9, RZ, 0x1b, R0 ;  /* 0x0000001bff097819 */ /* 0x000fe20000011400 */
[----:B----4-:R-:W-:Y:S01]  /*00d0*/  IMAD.SHL.U32 R0, R8, 0x40, RZ ;  /* 0x0000004008007824 */ /* 0x010fe200078e00ff */
[----:B------:R-:W-:Y:S02]  /*00e0*/  LOP3.LUT R7, R3, R6, RZ, 0xfc, !PT ;  /* 0x0000000603077212 */ /* 0x000fe400078efcff */
[----:B------:R-:W-:Y:S02]  /*00f0*/  SGXT R9, R9, 0x1 ;  /* 0x000000010909781a */ /* 0x000fe40000000200 */
[----:B------:R-:W-:Y:S02]  /*0100*/  LOP3.LUT R8, R3, 0x8, R6, 0xfe, !PT ;  /* 0x0000000803087812 */ /* 0x000fe400078efe06 */
[----:B------:R-:W-:-:S02]  /*0110*/  SHF.R.S32.HI R10, RZ, 0x1f, R7 ;  /* 0x0000001fff0a7819 */ /* 0x000fc40000011407 */
[----:B------:R-:W-:Y:S02]  /*0120*/  LEA.HI R9, R9, R8, RZ, 0x3 ;  /* 0x0000000809097211 */ /* 0x000fe400078f18ff */
[----:B------:R-:W-:Y:S02]  /*0130*/  LEA.HI R10, R10, R7, RZ, 0x3 ;  /* 0x000000070a0a7211 */ /* 0x000fe400078f18ff */
[----:B------:R-:W-:Y:S01]  /*0140*/  LOP3.LUT R14, R0, 0x3c, R20, 0xf8, !PT ;  /* 0x0000003c000e7812 */ /* 0x000fe200078ef814 */
[----:B------:R-:W-:Y:S01]  /*0150*/  IMAD.SHL.U32 R11, R9, 0x80, RZ ;  /* 0x00000080090b7824 */ /* 0x000fe200078e00ff */
[C---:B------:R-:W-:Y:S01]  /*0160*/  LOP3.LUT R12, R10.reuse, 0x3fffff8, RZ, 0xc0, !PT ;  /* 0x03fffff80a0c7812 */ /* 0x040fe200078ec0ff */
[----:B------:R-:W-:Y:S01]  /*0170*/  IMAD.SHL.U32 R10, R10, 0x80, RZ ;  /* 0x000000800a0a7824 */ /* 0x000fe200078e00ff */
[C---:B------:R-:W-:Y:S01]  /*0180*/  ISETP.GE.AND P0, PT, R14.reuse, 0x40, PT ;  /* 0x000000400e00780c */ /* 0x040fe20003f06270 */
[----:B------:R-:W-:Y:S01]  /*0190*/  VIADD R9, R14, 0x200 ;  /* 0x000002000e097836 */ /* 0x000fe20000000000 */
[----:B------:R-:W-:Y:S01]  /*01a0*/  LOP3.LUT R13, R11, 0xfffffc00, RZ, 0xc0, !PT ;  /* 0xfffffc000b0d7812 */ /* 0x000fe200078ec0ff */
[----:B------:R-:W-:Y:S01]  /*01b0*/  IMAD.IADD R12, R7, 0x1, -R12 ;  /* 0x00000001070c7824 */ /* 0x000fe200078e0a0c */
[----:B------:R-:W-:-:S02]  /*01c0*/  LOP3.LUT R11, R10, 0xfffffc00, RZ, 0xc0, !PT ;  /* 0xfffffc000a0b7812 */ /* 0x000fc400078ec0ff */
[----:B------:R-:W-:Y:S02]  /*01d0*/  CS2R R14, SRZ ;  /* 0x00000000000e7805 */ /* 0x000fe4000001ff00 */
[----:B------:R-:W-:Y:S01]  /*01e0*/  ISETP.LT.AND P1, PT, R7, 0x20, !P0 ;  /* 0x000000200700780c */ /* 0x000fe20004721270 */
[----:B------:R-:W-:Y:S01]  /*01f0*/  IMAD R10, R12, 0x40, R9 ;  /* 0x000000400c0a7824 */ /* 0x000fe200078e0209 */
[----:B------:R-:W-:Y:S01]  /*0200*/  ISETP.LT.AND P0, PT, R8, 0x20, !P0 ;  /* 0x000000200800780c */ /* 0x000fe20004701270 */
[----:B------:R-:W-:Y:S02]  /*0210*/  IMAD R12, R12, 0x40, R13 ;  /* 0x000000400c0c7824 */ /* 0x000fe400078e020d */
[----:B------:R-:W-:Y:S02]  /*0220*/  IMAD.IADD R11, R10, 0x1, R11 ;  /* 0x000000010a0b7824 */ /* 0x000fe400078e020b */
[----:B------:R-:W-:Y:S02]  /*0230*/  IMAD.IADD R13, R9, 0x1, R12 ;  /* 0x00000001090d7824 */ /* 0x000fe400078e020c */
[----:B--2---:R-:W-:-:S04]  /*0240*/  IMAD.WIDE R8, R11, 0x4, R4 ;  /* 0x000000040b087825 */ /* 0x004fc800078e0204 */
[----:B------:R-:W-:Y:S01]  /*0250*/  IMAD.WIDE R4, R13, 0x4, R4 ;  /* 0x000000040d047825 */ /* 0x000fe200078e0204 */
[----:B------:R-:W-:-:S04]  /*0260*/  CS2R R12, SRZ ;  /* 0x00000000000c7805 */ /* 0x000fc8000001ff00 */
[----:B------:R-:W2:Y:S04]  /*0270*/  @P0 LDG.E.EL.128 R16, desc[UR6][R4.64] ;  /* 0x0000000604100981 */ /* 0x000ea8000c2e1d00 */
[----:B------:R1:W3:Y:S01]  /*0280*/  @P1 LDG.E.EL.128 R12, desc[UR6][R8.64] ;  /* 0x00000006080c1981 */ /* 0x0002e2000c2e1d00 */
[----:B------:R-:W4:Y:S01]  /*0290*/  S2UR UR5, SR_CgaCtaId ;  /* 0x00000000000579c3 */ /* 0x000f220000008800 */
[----:B------:R-:W-:Y:S01]  /*02a0*/  IMAD.SHL.U32 R7, R2, 0x40, RZ ;  /* 0x0000004002077824 */ /* 0x000fe200078e00ff */
[----:B------:R-:W-:-:S04]  /*02b0*/  UMOV UR4, 0x400 ;  /* 0x0000040000047882 */ /* 0x000fc80000000000 */
[----:B------:R-:W-:-:S04]  /*02c0*/  LOP3.LUT R7, R7, 0x3c0, RZ, 0xc0, !PT ;  /* 0x000003c007077812 */ /* 0x000fc800078ec0ff */
[----:B------:R-:W-:Y:S01]  /*02d0*/  LOP3.LUT R6, R7, R6, RZ, 0xfc, !PT ;  /* 0x0000000607067212 */ /* 0x000fe200078efcff */
[----:B----4-:R-:W-:-:S06]  /*02e0*/  UPRMT UR4, UR5, 0x654, UR4 ;  /* 0x0000065405047896 */ /* 0x010fcc0008000004 */
[----:B------:R-:W-:-:S04]  /*02f0*/  VIADD R7, R7, UR4 ;  /* 0x0000000407077c36 */ /* 0x000fc80008000000 */
[----:B------:R-:W-:Y:S01]  /*0300*/  IMAD R22, R6, 0x4, R7 ;  /* 0x0000000406167824 */ /* 0x000fe200078e0207 */
[----:B------:R-:W-:-:S04]  /*0310*/  LOP3.LUT R10, R20, 0x1fc, RZ, 0xc0, !PT ;  /* 0x000001fc140a7812 */ /* 0x000fc800078ec0ff */
[----:B------:R-:W-:Y:S02]  /*0320*/  LOP3.LUT R11, R10, 0x200, RZ, 0xfc, !PT ;  /* 0x000002000a0b7812 */ /* 0x000fe400078efcff */
[----:B-1----:R-:W-:Y:S02]  /*0330*/  LOP3.LUT R8, R2, 0x7c, RZ, 0xc0, !PT ;  /* 0x0000007c02087812 */ /* 0x002fe400078ec0ff */
[----:B------:R-:W-:Y:S02]  /*0340*/  LOP3.LUT R11, R11, 0x3f0, RZ, 0xc0, !PT ;  /* 0x000003f00b0b7812 */ /* 0x000fe400078ec0ff */
[----:B------:R-:W-:-:S03]  /*0350*/  LEA R5, R8, UR4, 0x2 ;  /* 0x0000000408057c11 */ /* 0x000fc6000f8e10ff */
[----:B------:R-:W-:Y:S02]  /*0360*/  VIADD R11, R11, UR4 ;  /* 0x000000040b0b7c36 */ /* 0x000fe40008000000 */
[C---:B------:R-:W-:Y:S02]  /*0370*/  IMAD R8, R10.reuse, 0x4, R5 ;  /* 0x000000040a087824 */ /* 0x040fe400078e0205 */
[----:B------:R-:W-:Y:S01]  /*0380*/  IMAD R4, R10, 0x4, R11 ;  /* 0x000000040a047824 */ /* 0x000fe200078e020b */
[----:B------:R-:W-:-:S04]  /*0390*/  LOP3.LUT R20, R3, 0xc, R20, 0xf8, !PT ;  /* 0x0000000c03147812 */ /* 0x000fc800078ef814 */
[----:B------:R-:W-:-:S04]  /*03a0*/  SHF.R.S32.HI R21, RZ, 0x1f, R20 ;  /* 0x0000001fff157819 */ /* 0x000fc80000011414 */
[----:B------:R-:W-:Y:S02]  /*03b0*/  LEA.HI R21, R21, R20, RZ, 0x3 ;  /* 0x0000001415157211 */ /* 0x000fe400078f18ff */
[----:B------:R-:W-:Y:S01]  /*03c0*/  ISETP.GE.AND P0, PT, R20, 0x20, PT ;  /* 0x000000201400780c */ /* 0x000fe20003f06270 */
[----:B--2---:R-:W-:Y:S04]  /*03d0*/  STS [R22+0x20], R16 ;  /* 0x0000201016007388 */ /* 0x004fe80000000800 */
[----:B---3--:R-:W-:Y:S04]  /*03e0*/  STS [R22], R12 ;  /* 0x0000000c16007388 */ /* 0x008fe80000000800 */
[----:B------:R1:W-:Y:S04]  /*03f0*/  STS [R22+0x50], R13 ;  /* 0x0000500d16007388 */ /* 0x0003e80000000800 */
[----:B------:R-:W-:Y:S04]  /*0400*/  STS [R22+0xa0], R14 ;  /* 0x0000a00e16007388 */ /* 0x000fe80000000800 */
[----:B------:R2:W-:Y:S01]  /*0410*/  STS [R22+0xf0], R15 ;  /* 0x0000f00f16007388 */ /* 0x0005e20000000800 */
[----:B-1----:R-:W1:Y:S03]  /*0420*/  LDC.64 R12, c[0x0][0x218] ;  /* 0x00008600ff0c7b82 */ /* 0x002e660000000a00 */
[----:B------:R3:W-:Y:S04]  /*0430*/  STS [R22+0x70], R17 ;  /* 0x0000701116007388 */ /* 0x0007e80000000800 */
[----:B------:R-:W-:Y:S04]  /*0440*/  STS [R22+0xc0], R18 ;  /* 0x0000c01216007388 */ /* 0x000fe80000000800 */
[----:B------:R4:W-:Y:S01]  /*0450*/  STS [R22+0x110], R19 ;  /* 0x0001101316007388 */ /* 0x0009e20000000800 */
[----:B------:R-:W-:Y:S01]  /*0460*/  BAR.SYNC.DEFER_BLOCKING 0x0 ;  /* 0x0000000000007b1d */ /* 0x000fe20000010000 */
[----:B--2---:R-:W-:Y:S01]  /*0470*/  SHF.R.U32.HI R15, RZ, 0x2, R2 ;  /* 0x00000002ff0f7819 */ /* 0x004fe20000011602 */
[----:B------:R-:W-:-:S06]  /*0480*/  IMAD.SHL.U32 R14, R21, 0x40, RZ ;  /* 0x00000040150e7824 */ /* 0x000fcc00078e00ff */
[----:B------:R-:W2:Y:S01]  /*0490*/  LDC.64 R2, c[0x0][0x220] ;  /* 0x00008800ff027b82 */ /* 0x000ea20000000a00 */
[----:B------:R-:W-:Y:S01]  /*04a0*/  SGXT.U32 R15, R15, 0x5 ;  /* 0x000000050f0f781a */ /* 0x000fe20000000000 */
[----:B------:R-:W5:Y:S04]  /*04b0*/  LDS.128 R8, [R8] ;  /* 0x0000000008087984 */ /* 0x000f680000000c00 */
[----:B------:R-:W2:Y:S01]  /*04c0*/  LDS.128 R4, [R4+0x800] ;  /* 0x0008000004047984 */ /* 0x000ea20000000c00 */
[----:B------:R-:W-:Y:S02]  /*04d0*/  LOP3.LUT R15, R0, R15, RZ, 0xfc, !PT ;  /* 0x0000000f000f7212 */ /* 0x000fe400078efcff */
[----:B------:R-:W-:Y:S02]  /*04e0*/  LOP3.LUT R21, R21, 0xfffffff8, RZ, 0xc0, !PT ;  /* 0xfffffff815157812 */ /* 0x000fe400078ec0ff */
[----:B------:R-:W-:-:S02]  /*04f0*/  LOP3.LUT R14, R14, 0xfffffe00, RZ, 0xc0, !PT ;  /* 0xfffffe000e0e7812 */ /* 0x000fc400078ec0ff */
[C---:B------:R-:W-:Y:S02]  /*0500*/  LOP3.LUT R0, R15.reuse, 0x20, RZ, 0xfc, !PT ;  /* 0x000000200f007812 */ /* 0x040fe400078efcff */
[----:B------:R-:W-:Y:S02]  /*0510*/  IADD3 R14, R14, R20, -R21 ;  /* 0x000000140e0e7210 */ /* 0x000fe40007ffe815 */
[C---:B------:R-:W-:Y:S02]  /*0520*/  ISETP.LT.AND P1, PT, R15.reuse, 0x40, !P0 ;  /* 0x000000400f00780c */ /* 0x040fe40004721270 */
[C---:B------:R-:W-:Y:S01]  /*0530*/  ISETP.LT.AND P0, PT, R0.reuse, 0x40, !P0 ;  /* 0x000000400000780c */ /* 0x040fe20004701270 */
[--C-:B---3--:R-:W-:Y:S02]  /*0540*/  IMAD R17, R15, 0x8, R14.reuse ;  /* 0x000000080f117824 */ /* 0x108fe400078e020e */
[----:B----4-:R-:W-:Y:S02]  /*0550*/  IMAD R19, R0, 0x8, R14 ;  /* 0x0000000800137824 */ /* 0x010fe400078e020e */
[----:B-1----:R-:W-:-:S04]  /*0560*/  IMAD.WIDE R14, R17, 0x4, R12 ;  /* 0x00000004110e7825 */ /* 0x002fc800078e020c */
[----:B------:R-:W-:-:S04]  /*0570*/  IMAD.WIDE R12, R19, 0x4, R12 ;  /* 0x00000004130c7825 */ /* 0x000fc800078e020c */
[----:B--2---:R-:W-:-:S04]  /*0580*/  IMAD.WIDE R16, R17, 0x4, R2 ;  /* 0x0000000411107825 */ /* 0x004fc800078e0202 */
[----:B------:R-:W-:Y:S01]  /*0590*/  IMAD.WIDE R2, R19, 0x4, R2 ;  /* 0x0000000413027825 */ /* 0x000fe200078e0202 */
[----:B-----5:R1:W-:Y:S04]  /*05a0*/  @P1 STG.E.128 desc[UR6][R14.64], R8 ;  /* 0x000000080e001986 */ /* 0x0203e8000c101d06 */
[----:B0-----:R1:W-:Y:S04]  /*05b0*/  @P0 STG.E.128 desc[UR6][R12.64], R4 ;  /* 0x000000040c000986 */ /* 0x0013e8000c101d06 */
[----:B------:R1:W-:Y:S01]  /*05c0*/  @P1 STG.E.128 desc[UR6][R16.64], R8 ;  /* 0x0000000810001986 */ /* 0x0003e2000c101d06 */
[----:B------:R-:W-:Y:S05]  /*05d0*/  @!P0 EXIT ;  /* 0x000000000000894d */ /* 0x000fea0003800000 */
[----:B------:R-:W-:Y:S01]  /*05e0*/  STG.E.128 desc[UR6][R2.64], R4 ;  /* 0x0000000402007986 */ /* 0x000fe2000c101d06 */
[----:B------:R-:W-:Y:S05]  /*05f0*/  EXIT ;  /* 0x000000000000794d */ /* 0x000fea0003800000 */
.L_x_0:
[----:B------:R-:W-:-:S00]  /*0600*/  BRA `(.L_x_0) ;  /* 0xfffffffc00fc7947 */ /* 0x000fc0000383ffff */
[----:B------:R-:W-:-:S00]  /*0610*/  NOP ;  /* 0x0000000000007918 */ /* 0x000fc00000000000 */
        /* <DEDUP_REMOVED lines=14> */
.L_x_1:


//--------------------- .nv.shared.triton_poi_fused_convolution_19 --------------------------
	.section	.nv.shared.triton_poi_fused_convolution_19,"aw",@nobits
	.sectionflags	@""
	.align	16
	.zero		1024


//--------------------- .nv.constant0.triton_poi_fused_convolution_19 --------------------------
	.section	.nv.constant0.triton_poi_fused_convolution_19,"a",@progbits
	.sectionflags	@""
	.align	4
.nv.constant0.triton_poi_fused_convolution_19:
	.zero		560
